//
// Generated by NVIDIA NVVM Compiler
//
// Compiler Build ID: CL-36424714
// Cuda compilation tools, release 13.0, V13.0.88
// Based on NVVM 20.0.0
//

.version 9.0
.target sm_100
.address_size 64

	// .globl	_Z6kernelPiS_S_

.visible .entry _Z6kernelPiS_S_(
	.param .u64 .ptr .align 1 _Z6kernelPiS_S__param_0,
	.param .u64 .ptr .align 1 _Z6kernelPiS_S__param_1,
	.param .u64 .ptr .align 1 _Z6kernelPiS_S__param_2
)
{
	.reg .b32 	%r<4>;
	.reg .b64 	%rd<7>;

	ld.param.u64 	%rd1, [_Z6kernelPiS_S__param_0];
	ld.param.u64 	%rd2, [_Z6kernelPiS_S__param_1];
	ld.param.u64 	%rd3, [_Z6kernelPiS_S__param_2];
	cvta.to.global.u64 	%rd4, %rd3;
	cvta.to.global.u64 	%rd5, %rd2;
	cvta.to.global.u64 	%rd6, %rd1;
	ld.global.u32 	%r1, [%rd6];
	ld.global.u32 	%r2, [%rd5];
	add.s32 	%r3, %r2, %r1;
	st.global.u32 	[%rd4], %r3;
	ret;

}


// ===== COMPILED SASS (sm_100) =====

	.target	sm_100

	.elftype	@"ET_EXEC"


//--------------------- .note.nv.tkinfo           --------------------------
	.section	.note.nv.tkinfo,"",@"SHT_NOTE"
	.sectionflags	@"SHF_NOTE_NV_TKINFO"
	.tkinfo
        /*0018*/ 	.word	0x00000002
        /*0030*/ 	.string	""
        /*0030*/ 	.string	"ptxas"
        /*0030*/ 	.string	"Cuda compilation tools, release 13.0, V13.0.88"
        /*0030*/ 	.string	"Build cuda_13.0.r13.0/compiler.36424714_0"
        /*0030*/ 	.string	"-arch sm_100 -m 64 "



//--------------------- .note.nv.cuinfo           --------------------------
	.section	.note.nv.cuinfo,"",@"SHT_NOTE"
	.sectionflags	@"SHF_NOTE_NV_CUINFO"
        /*0018*/ 	.short	0x0002
        /*001a*/ 	.short	0x0064
        /*001c*/ 	.short	0x0082
	.zero		2


//--------------------- .nv.info                  --------------------------
	.section	.nv.info,"",@"SHT_CUDA_INFO"
	.align	4


	//----- nvinfo : EIATTR_REGCOUNT
	.align		4
        /*0000*/ 	.byte	0x04, 0x2f
        /*0002*/ 	.short	(.L_1 - .L_0)
	.align		4
.L_0:
        /*0004*/ 	.word	index@(_Z6kernelPiS_S_)
        /*0008*/ 	.word	0x0000000c


	//----- nvinfo : EIATTR_FRAME_SIZE
	.align		4
.L_1:
        /*000c*/ 	.byte	0x04, 0x11
        /*000e*/ 	.short	(.L_3 - .L_2)
	.align		4
.L_2:
        /*0010*/ 	.word	index@(_Z6kernelPiS_S_)
        /*0014*/ 	.word	0x00000000


	//----- nvinfo : EIATTR_MIN_STACK_SIZE
	.align		4
.L_3:
        /*0018*/ 	.byte	0x04, 0x12
        /*001a*/ 	.short	(.L_5 - .L_4)
	.align		4
.L_4:
        /*001c*/ 	.word	index@(_Z6kernelPiS_S_)
        /*0020*/ 	.word	0x00000000
.L_5:


//--------------------- .nv.compat                --------------------------
	.section	.nv.compat,"",@"SHT_CUDA_COMPAT_INFO"
	.align	4
        /*0000*/ 	.byte	0x02, 0x09, 0x00, 0x00, 0x02, 0x02, 0x01, 0x00, 0x02, 0x05, 0x05, 0x00, 0x03, 0x07, 0x01, 0x01
        /*0010*/ 	.byte	0x02, 0x03, 0x00, 0x00, 0x02, 0x06, 0x01, 0x00, 0x04, 0x0b, 0x08, 0x00, 0x09, 0x00, 0x00, 0x00
        /*0020*/ 	.byte	0x00, 0x00, 0x00, 0x00


//--------------------- .nv.info._Z6kernelPiS_S_  --------------------------
	.section	.nv.info._Z6kernelPiS_S_,"",@"SHT_CUDA_INFO"
	.sectionflags	@""
	.align	4


	//----- nvinfo : EIATTR_CUDA_API_VERSION
	.align		4
        /*0000*/ 	.byte	0x04, 0x37
        /*0002*/ 	.short	(.L_7 - .L_6)
.L_6:
        /*0004*/ 	.word	0x00000082


	//----- nvinfo : EIATTR_KPARAM_INFO
	.align		4
.L_7:
        /*0008*/ 	.byte	0x04, 0x17
        /*000a*/ 	.short	(.L_9 - .L_8)
.L_8:
        /*000c*/ 	.word	0x00000000
        /*0010*/ 	.short	0x0002
        /*0012*/ 	.short	0x0010
        /*0014*/ 	.byte	0x00, 0xf5, 0x21, 0x00


	//----- nvinfo : EIATTR_KPARAM_INFO
	.align		4
.L_9:
        /*0018*/ 	.byte	0x04, 0x17
        /*001a*/ 	.short	(.L_11 - .L_10)
.L_10:
        /*001c*/ 	.word	0x00000000
        /*0020*/ 	.short	0x0001
        /*0022*/ 	.short	0x0008
        /*0024*/ 	.byte	0x00, 0xf5, 0x21, 0x00


	//----- nvinfo : EIATTR_KPARAM_INFO
	.align		4
.L_11:
        /*0028*/ 	.byte	0x04, 0x17
        /*002a*/ 	.short	(.L_13 - .L_12)
.L_12:
        /*002c*/ 	.word	0x00000000
        /*0030*/ 	.short	0x0000
        /*0032*/ 	.short	0x0000
        /*0034*/ 	.byte	0x00, 0xf5, 0x21, 0x00


	//----- nvinfo : EIATTR_SPARSE_MMA_MASK
	.align		4
.L_13:
        /*0038*/ 	.byte	0x03, 0x50
        /*003a*/ 	.short	0x0000


	//----- nvinfo : EIATTR_MAXREG_COUNT
	.align		4
        /*003c*/ 	.byte	0x03, 0x1b
        /*003e*/ 	.short	0x00ff


	//----- nvinfo : EIATTR_MERCURY_ISA_VERSION
	.align		4
        /*0040*/ 	.byte	0x03, 0x5f
        /*0042*/ 	.short	0x0101


	//----- nvinfo : EIATTR_VRC_CTA_INIT_COUNT
	.align		4
        /*0044*/ 	.byte	0x02, 0x4a
	.zero		1
	.zero		1


	//----- nvinfo : EIATTR_EXIT_INSTR_OFFSETS
	.align		4
        /*0048*/ 	.byte	0x04, 0x1c
        /*004a*/ 	.short	(.L_15 - .L_14)


	//   ....[0]....
.L_14:
        /*004c*/ 	.word	0x00000090


	//----- nvinfo : EIATTR_CBANK_PARAM_SIZE
	.align		4
.L_15:
        /*0050*/ 	.byte	0x03, 0x19
        /*0052*/ 	.short	0x0018


	//----- nvinfo : EIATTR_PARAM_CBANK
	.align		4
        /*0054*/ 	.byte	0x04, 0x0a
        /*0056*/ 	.short	(.L_17 - .L_16)
	.align		4
.L_16:
        /*0058*/ 	.word	index@(.nv.constant0._Z6kernelPiS_S_)
        /*005c*/ 	.short	0x0380
        /*005e*/ 	.short	0x0018


	//----- nvinfo : EIATTR_SW_WAR
	.align		4
.L_17:
        /*0060*/ 	.byte	0x04, 0x36
        /*0062*/ 	.short	(.L_19 - .L_18)
.L_18:
        /*0064*/ 	.word	0x00000008
.L_19:


//--------------------- .nv.callgraph             --------------------------
	.section	.nv.callgraph,"",@"SHT_CUDA_CALLGRAPH"
	.align	4
	.sectionentsize	8
	.align		4
        /*0000*/ 	.word	0x00000000
	.align		4
        /*0004*/ 	.word	0xffffffff
	.align		4
        /*0008*/ 	.word	0x00000000
	.align		4
        /*000c*/ 	.word	0xfffffffe
	.align		4
        /*0010*/ 	.word	0x00000000
	.align		4
        /*0014*/ 	.word	0xfffffffd
	.align		4
        /*0018*/ 	.word	0x00000000
	.align		4
        /*001c*/ 	.word	0xfffffffc


//--------------------- .text._Z6kernelPiS_S_     --------------------------
	.section	.text._Z6kernelPiS_S_,"ax",@progbits
	.align	128
        .global         _Z6kernelPiS_S_
        .type           _Z6kernelPiS_S_,@function
        .size           _Z6kernelPiS_S_,(.L_x_1 - _Z6kernelPiS_S_)
        .other          _Z6kernelPiS_S_,@"STO_CUDA_ENTRY STV_DEFAULT"
_Z6kernelPiS_S_:
.text._Z6kernelPiS_S_:
[----:B------:R-:W-:Y:S08]  /*0000*/  LDC R1, c[0x0][0x37c] ;  /* 0x0000df00ff017b82 */ /* 0x000ff00000000800 */
[----:B------:R-:W0:Y:S01]  /*0010*/  LDC.64 R2, c[0x0][0x380] ;  /* 0x0000e000ff027b82 */ /* 0x000e220000000a00 */
[----:B------:R-:W0:Y:S07]  /*0020*/  LDCU.64 UR4, c[0x0][0x358] ;  /* 0x00006b00ff0477ac */ /* 0x000e2e0008000a00 */
[----:B------:R-:W1:Y:S01]  /*0030*/  LDC.64 R4, c[0x0][0x388] ;  /* 0x0000e200ff047b82 */ /* 0x000e620000000a00 */
[----:B0-----:R-:W2:Y:S04]  /*0040*/  LDG.E R2, desc[UR4][R2.64] ;  /* 0x0000000402027981 */ /* 0x001ea8000c1e1900 */
[----:B-1----:R-:W2:Y:S03]  /*0050*/  LDG.E R5, desc[UR4][R4.64] ;  /* 0x0000000404057981 */ /* 0x002ea6000c1e1900 */
[----:B------:R-:W0:Y:S01]  /*0060*/  LDC.64 R6, c[0x0][0x390] ;  /* 0x0000e400ff067b82 */ /* 0x000e220000000a00 */
[----:B--2---:R-:W-:-:S05]  /*0070*/  IADD3 R9, PT, PT, R2, R5, RZ ;  /* 0x0000000502097210 */ /* 0x004fca0007ffe0ff */
[----:B0-----:R-:W-:Y:S01]  /*0080*/  STG.E desc[UR4][R6.64], R9 ;  /* 0x0000000906007986 */ /* 0x001fe2000c101904 */
[----:B------:R-:W-:Y:S05]  /*0090*/  EXIT ;  /* 0x000000000000794d */ /* 0x000fea0003800000 */
.L_x_0:
[----:B------:R-:W-:-:S00]  /*00a0*/  BRA `(.L_x_0) ;  /* 0xfffffffc00fc7947 */ /* 0x000fc0000383ffff */
[----:B------:R-:W-:-:S00]  /*00b0*/  NOP ;  /* 0x0000000000007918 */ /* 0x000fc00000000000 */
        /* <DEDUP_REMOVED lines=12> */
.L_x_1:


//--------------------- .nv.shared.reserved.0     --------------------------
	.section	.nv.shared.reserved.0,"aw",@nobits
	.weak		__nv_reservedSMEM_offset_0_alias
	.size		__nv_reservedSMEM_offset_0_alias, 0, 64
	.other		__nv_reservedSMEM_offset_0_alias,@"STO_CUDA_RESERVED_SHARED STV_DEFAULT"
__nv_reservedSMEM_offset_0_alias:
	.zero		0
	.zero		64


//--------------------- .nv.constant0._Z6kernelPiS_S_ --------------------------
	.section	.nv.constant0._Z6kernelPiS_S_,"a",@progbits
	.sectionflags	@""
	.align	4
.nv.constant0._Z6kernelPiS_S_:
	.zero		920


//--------------------- SYMBOLS --------------------------

	.type		.nv.reservedSmem.offset0,@object
	.size		.nv.reservedSmem.offset0,0x4
